//
// Generated by NVIDIA NVVM Compiler
//
// Compiler Build ID: CL-36424714
// Cuda compilation tools, release 13.0, V13.0.88
// Based on NVVM 20.0.0
//

.version 9.0
.target sm_100
.address_size 64

	// .globl	_Z9transposePfS_

.visible .entry _Z9transposePfS_(
	.param .u64 .ptr .align 1 _Z9transposePfS__param_0,
	.param .u64 .ptr .align 1 _Z9transposePfS__param_1
)
{
	.reg .pred 	%p<4>;
	.reg .b32 	%r<13>;
	.reg .b32 	%f<2>;
	.reg .b64 	%rd<9>;

	ld.param.u64 	%rd1, [_Z9transposePfS__param_0];
	ld.param.u64 	%rd2, [_Z9transposePfS__param_1];
	mov.u32 	%r3, %ctaid.y;
	mov.u32 	%r4, %ntid.y;
	mov.u32 	%r5, %tid.y;
	mad.lo.s32 	%r1, %r3, %r4, %r5;
	mov.u32 	%r6, %ctaid.x;
	mov.u32 	%r7, %ntid.x;
	mov.u32 	%r8, %tid.x;
	mad.lo.s32 	%r2, %r6, %r7, %r8;
	setp.gt.u32 	%p1, %r1, 3;
	setp.gt.s32 	%p2, %r2, 3;
	or.pred  	%p3, %p1, %p2;
	@%p3 bra 	$L__BB0_2;
	cvta.to.global.u64 	%rd3, %rd1;
	cvta.to.global.u64 	%rd4, %rd2;
	shl.b32 	%r9, %r1, 2;
	add.s32 	%r10, %r9, %r2;
	mul.wide.s32 	%rd5, %r10, 4;
	add.s64 	%rd6, %rd3, %rd5;
	ld.global.f32 	%f1, [%rd6];
	shl.b32 	%r11, %r2, 2;
	add.s32 	%r12, %r11, %r1;
	mul.wide.s32 	%rd7, %r12, 4;
	add.s64 	%rd8, %rd4, %rd7;
	st.global.f32 	[%rd8], %f1;
$L__BB0_2:
	ret;

}


// ===== COMPILED SASS (sm_100) =====

	.target	sm_100

	.elftype	@"ET_EXEC"


//--------------------- .note.nv.tkinfo           --------------------------
	.section	.note.nv.tkinfo,"",@"SHT_NOTE"
	.sectionflags	@"SHF_NOTE_NV_TKINFO"
	.tkinfo
        /*0018*/ 	.word	0x00000002
        /*0030*/ 	.string	""
        /*0030*/ 	.string	"ptxas"
        /*0030*/ 	.string	"Cuda compilation tools, release 13.0, V13.0.88"
        /*0030*/ 	.string	"Build cuda_13.0.r13.0/compiler.36424714_0"
        /*0030*/ 	.string	"-arch sm_100 -m 64 "



//--------------------- .note.nv.cuinfo           --------------------------
	.section	.note.nv.cuinfo,"",@"SHT_NOTE"
	.sectionflags	@"SHF_NOTE_NV_CUINFO"
        /*0018*/ 	.short	0x0002
        /*001a*/ 	.short	0x0064
        /*001c*/ 	.short	0x0082
	.zero		2


//--------------------- .nv.info                  --------------------------
	.section	.nv.info,"",@"SHT_CUDA_INFO"
	.align	4


	//----- nvinfo : EIATTR_REGCOUNT
	.align		4
        /*0000*/ 	.byte	0x04, 0x2f
        /*0002*/ 	.short	(.L_1 - .L_0)
	.align		4
.L_0:
        /*0004*/ 	.word	index@(_Z9transposePfS_)
        /*0008*/ 	.word	0x0000000a


	//----- nvinfo : EIATTR_FRAME_SIZE
	.align		4
.L_1:
        /*000c*/ 	.byte	0x04, 0x11
        /*000e*/ 	.short	(.L_3 - .L_2)
	.align		4
.L_2:
        /*0010*/ 	.word	index@(_Z9transposePfS_)
        /*0014*/ 	.word	0x00000000


	//----- nvinfo : EIATTR_MIN_STACK_SIZE
	.align		4
.L_3:
        /*0018*/ 	.byte	0x04, 0x12
        /*001a*/ 	.short	(.L_5 - .L_4)
	.align		4
.L_4:
        /*001c*/ 	.word	index@(_Z9transposePfS_)
        /*0020*/ 	.word	0x00000000
.L_5:


//--------------------- .nv.compat                --------------------------
	.section	.nv.compat,"",@"SHT_CUDA_COMPAT_INFO"
	.align	4
        /*0000*/ 	.byte	0x02, 0x09, 0x00, 0x00, 0x02, 0x02, 0x01, 0x00, 0x02, 0x05, 0x05, 0x00, 0x03, 0x07, 0x01, 0x01
        /*0010*/ 	.byte	0x02, 0x03, 0x00, 0x00, 0x02, 0x06, 0x01, 0x00, 0x04, 0x0b, 0x08, 0x00, 0x09, 0x00, 0x00, 0x00
        /*0020*/ 	.byte	0x00, 0x00, 0x00, 0x00


//--------------------- .nv.info._Z9transposePfS_ --------------------------
	.section	.nv.info._Z9transposePfS_,"",@"SHT_CUDA_INFO"
	.sectionflags	@""
	.align	4


	//----- nvinfo : EIATTR_CUDA_API_VERSION
	.align		4
        /*0000*/ 	.byte	0x04, 0x37
        /*0002*/ 	.short	(.L_7 - .L_6)
.L_6:
        /*0004*/ 	.word	0x00000082


	//----- nvinfo : EIATTR_KPARAM_INFO
	.align		4
.L_7:
        /*0008*/ 	.byte	0x04, 0x17
        /*000a*/ 	.short	(.L_9 - .L_8)
.L_8:
        /*000c*/ 	.word	0x00000000
        /*0010*/ 	.short	0x0001
        /*0012*/ 	.short	0x0008
        /*0014*/ 	.byte	0x00, 0xf5, 0x21, 0x00


	//----- nvinfo : EIATTR_KPARAM_INFO
	.align		4
.L_9:
        /*0018*/ 	.byte	0x04, 0x17
        /*001a*/ 	.short	(.L_11 - .L_10)
.L_10:
        /*001c*/ 	.word	0x00000000
        /*0020*/ 	.short	0x0000
        /*0022*/ 	.short	0x0000
        /*0024*/ 	.byte	0x00, 0xf5, 0x21, 0x00


	//----- nvinfo : EIATTR_SPARSE_MMA_MASK
	.align		4
.L_11:
        /*0028*/ 	.byte	0x03, 0x50
        /*002a*/ 	.short	0x0000


	//----- nvinfo : EIATTR_MAXREG_COUNT
	.align		4
        /*002c*/ 	.byte	0x03, 0x1b
        /*002e*/ 	.short	0x00ff


	//----- nvinfo : EIATTR_MERCURY_ISA_VERSION
	.align		4
        /*0030*/ 	.byte	0x03, 0x5f
        /*0032*/ 	.short	0x0101


	//----- nvinfo : EIATTR_VRC_CTA_INIT_COUNT
	.align		4
        /*0034*/ 	.byte	0x02, 0x4a
	.zero		1
	.zero		1


	//----- nvinfo : EIATTR_EXIT_INSTR_OFFSETS
	.align		4
        /*0038*/ 	.byte	0x04, 0x1c
        /*003a*/ 	.short	(.L_13 - .L_12)


	//   ....[0]....
.L_12:
        /*003c*/ 	.word	0x000000b0


	//   ....[1]....
        /*0040*/ 	.word	0x00000150


	//----- nvinfo : EIATTR_CBANK_PARAM_SIZE
	.align		4
.L_13:
        /*0044*/ 	.byte	0x03, 0x19
        /*0046*/ 	.short	0x0010


	//----- nvinfo : EIATTR_PARAM_CBANK
	.align		4
        /*0048*/ 	.byte	0x04, 0x0a
        /*004a*/ 	.short	(.L_15 - .L_14)
	.align		4
.L_14:
        /*004c*/ 	.word	index@(.nv.constant0._Z9transposePfS_)
        /*0050*/ 	.short	0x0380
        /*0052*/ 	.short	0x0010


	//----- nvinfo : EIATTR_SW_WAR
	.align		4
.L_15:
        /*0054*/ 	.byte	0x04, 0x36
        /*0056*/ 	.short	(.L_17 - .L_16)
.L_16:
        /*0058*/ 	.word	0x00000008
.L_17:


//--------------------- .nv.callgraph             --------------------------
	.section	.nv.callgraph,"",@"SHT_CUDA_CALLGRAPH"
	.align	4
	.sectionentsize	8
	.align		4
        /*0000*/ 	.word	0x00000000
	.align		4
        /*0004*/ 	.word	0xffffffff
	.align		4
        /*0008*/ 	.word	0x00000000
	.align		4
        /*000c*/ 	.word	0xfffffffe
	.align		4
        /*0010*/ 	.word	0x00000000
	.align		4
        /*0014*/ 	.word	0xfffffffd
	.align		4
        /*0018*/ 	.word	0x00000000
	.align		4
        /*001c*/ 	.word	0xfffffffc


//--------------------- .text._Z9transposePfS_    --------------------------
	.section	.text._Z9transposePfS_,"ax",@progbits
	.align	128
        .global         _Z9transposePfS_
        .type           _Z9transposePfS_,@function
        .size           _Z9transposePfS_,(.L_x_1 - _Z9transposePfS_)
        .other          _Z9transposePfS_,@"STO_CUDA_ENTRY STV_DEFAULT"
_Z9transposePfS_:
.text._Z9transposePfS_:
[----:B------:R-:W-:Y:S01]  /*0000*/  LDC R1, c[0x0][0x37c] ;  /* 0x0000df00ff017b82 */ /* 0x000fe20000000800 */
[----:B------:R-:W0:Y:S07]  /*0010*/  S2R R2, SR_TID.X ;  /* 0x0000000000027919 */ /* 0x000e2e0000002100 */
[----:B------:R-:W1:Y:S01]  /*0020*/  LDC R0, c[0x0][0x364] ;  /* 0x0000d900ff007b82 */ /* 0x000e620000000800 */
[----:B------:R-:W1:Y:S07]  /*0030*/  S2R R3, SR_TID.Y ;  /* 0x0000000000037919 */ /* 0x000e6e0000002200 */
[----:B------:R-:W0:Y:S08]  /*0040*/  S2UR UR5, SR_CTAID.X ;  /* 0x00000000000579c3 */ /* 0x000e300000002500 */
[----:B------:R-:W0:Y:S08]  /*0050*/  LDC R7, c[0x0][0x360] ;  /* 0x0000d800ff077b82 */ /* 0x000e300000000800 */
[----:B------:R-:W1:Y:S01]  /*0060*/  S2UR UR4, SR_CTAID.Y ;  /* 0x00000000000479c3 */ /* 0x000e620000002600 */
[----:B0-----:R-:W-:-:S05]  /*0070*/  IMAD R7, R7, UR5, R2 ;  /* 0x0000000507077c24 */ /* 0x001fca000f8e0202 */
[----:B------:R-:W-:Y:S01]  /*0080*/  ISETP.GT.AND P0, PT, R7, 0x3, PT ;  /* 0x000000030700780c */ /* 0x000fe20003f04270 */
[----:B-1----:R-:W-:-:S05]  /*0090*/  IMAD R0, R0, UR4, R3 ;  /* 0x0000000400007c24 */ /* 0x002fca000f8e0203 */
[----:B------:R-:W-:-:S13]  /*00a0*/  ISETP.GT.U32.OR P0, PT, R0, 0x3, P0 ;  /* 0x000000030000780c */ /* 0x000fda0000704470 */
[----:B------:R-:W-:Y:S05]  /*00b0*/  @P0 EXIT ;  /* 0x000000000000094d */ /* 0x000fea0003800000 */
[----:B------:R-:W0:Y:S01]  /*00c0*/  LDC.64 R2, c[0x0][0x380] ;  /* 0x0000e000ff027b82 */ /* 0x000e220000000a00 */
[----:B------:R-:W1:Y:S01]  /*00d0*/  LDCU.64 UR4, c[0x0][0x358] ;  /* 0x00006b00ff0477ac */ /* 0x000e620008000a00 */
[----:B------:R-:W-:-:S05]  /*00e0*/  LEA R5, R0, R7, 0x2 ;  /* 0x0000000700057211 */ /* 0x000fca00078e10ff */
[----:B0-----:R-:W-:Y:S02]  /*00f0*/  IMAD.WIDE R2, R5, 0x4, R2 ;  /* 0x0000000405027825 */ /* 0x001fe400078e0202 */
[----:B------:R-:W0:Y:S04]  /*0100*/  LDC.64 R4, c[0x0][0x388] ;  /* 0x0000e200ff047b82 */ /* 0x000e280000000a00 */
[----:B-1----:R-:W2:Y:S01]  /*0110*/  LDG.E R3, desc[UR4][R2.64] ;  /* 0x0000000402037981 */ /* 0x002ea2000c1e1900 */
[----:B------:R-:W-:-:S05]  /*0120*/  LEA R7, R7, R0, 0x2 ;  /* 0x0000000007077211 */ /* 0x000fca00078e10ff */
[----:B0-----:R-:W-:-:S05]  /*0130*/  IMAD.WIDE R4, R7, 0x4, R4 ;  /* 0x0000000407047825 */ /* 0x001fca00078e0204 */
[----:B--2---:R-:W-:Y:S01]  /*0140*/  STG.E desc[UR4][R4.64], R3 ;  /* 0x0000000304007986 */ /* 0x004fe2000c101904 */
[----:B------:R-:W-:Y:S05]  /*0150*/  EXIT ;  /* 0x000000000000794d */ /* 0x000fea0003800000 */
.L_x_0:
[----:B------:R-:W-:-:S00]  /*0160*/  BRA `(.L_x_0) ;  /* 0xfffffffc00fc7947 */ /* 0x000fc0000383ffff */
[----:B------:R-:W-:-:S00]  /*0170*/  NOP ;  /* 0x0000000000007918 */ /* 0x000fc00000000000 */
        /* <DEDUP_REMOVED lines=8> */
.L_x_1:


//--------------------- .nv.shared.reserved.0     --------------------------
	.section	.nv.shared.reserved.0,"aw",@nobits
	.weak		__nv_reservedSMEM_offset_0_alias
	.size		__nv_reservedSMEM_offset_0_alias, 0, 64
	.other		__nv_reservedSMEM_offset_0_alias,@"STO_CUDA_RESERVED_SHARED STV_DEFAULT"
__nv_reservedSMEM_offset_0_alias:
	.zero		0
	.zero		64


//--------------------- .nv.constant0._Z9transposePfS_ --------------------------
	.section	.nv.constant0._Z9transposePfS_,"a",@progbits
	.sectionflags	@""
	.align	4
.nv.constant0._Z9transposePfS_:
	.zero		912


//--------------------- SYMBOLS --------------------------

	.type		.nv.reservedSmem.offset0,@object
	.size		.nv.reservedSmem.offset0,0x4
